//
// Generated by NVIDIA NVVM Compiler
//
// Compiler Build ID: CL-36424714
// Cuda compilation tools, release 13.0, V13.0.88
// Based on NVVM 20.0.0
//

.version 9.0
.target sm_100
.address_size 64

	// .globl	_Z2vsPfS_
// _ZZ2vsPfS_E1r has been demoted

.visible .entry _Z2vsPfS_(
	.param .u64 .ptr .align 1 _Z2vsPfS__param_0,
	.param .u64 .ptr .align 1 _Z2vsPfS__param_1
)
{
	.reg .pred 	%p<14>;
	.reg .b32 	%r<11>;
	.reg .b32 	%f<71>;
	.reg .b64 	%rd<10>;
	// demoted variable
	.shared .align 4 .b8 _ZZ2vsPfS_E1r[4096];
	ld.param.u64 	%rd5, [_Z2vsPfS__param_0];
	ld.param.u64 	%rd4, [_Z2vsPfS__param_1];
	cvta.to.global.u64 	%rd6, %rd5;
	mov.u32 	%r1, %tid.x;
	mul.wide.u32 	%rd7, %r1, 4;
	add.s64 	%rd9, %rd6, %rd7;
	mov.b32 	%r10, 0;
	mov.f32 	%f70, 0f00000000;
$L__BB0_1:
	.pragma "nounroll";
	ld.global.f32 	%f6, [%rd9];
	add.f32 	%f7, %f70, %f6;
	ld.global.f32 	%f8, [%rd9+4096];
	add.f32 	%f9, %f7, %f8;
	ld.global.f32 	%f10, [%rd9+8192];
	add.f32 	%f11, %f9, %f10;
	ld.global.f32 	%f12, [%rd9+12288];
	add.f32 	%f13, %f11, %f12;
	ld.global.f32 	%f14, [%rd9+16384];
	add.f32 	%f15, %f13, %f14;
	ld.global.f32 	%f16, [%rd9+20480];
	add.f32 	%f17, %f15, %f16;
	ld.global.f32 	%f18, [%rd9+24576];
	add.f32 	%f19, %f17, %f18;
	ld.global.f32 	%f20, [%rd9+28672];
	add.f32 	%f21, %f19, %f20;
	ld.global.f32 	%f22, [%rd9+32768];
	add.f32 	%f23, %f21, %f22;
	ld.global.f32 	%f24, [%rd9+36864];
	add.f32 	%f25, %f23, %f24;
	ld.global.f32 	%f26, [%rd9+40960];
	add.f32 	%f27, %f25, %f26;
	ld.global.f32 	%f28, [%rd9+45056];
	add.f32 	%f29, %f27, %f28;
	ld.global.f32 	%f30, [%rd9+49152];
	add.f32 	%f31, %f29, %f30;
	ld.global.f32 	%f32, [%rd9+53248];
	add.f32 	%f33, %f31, %f32;
	ld.global.f32 	%f34, [%rd9+57344];
	add.f32 	%f35, %f33, %f34;
	ld.global.f32 	%f36, [%rd9+61440];
	add.f32 	%f70, %f35, %f36;
	add.s32 	%r10, %r10, 16;
	add.s64 	%rd9, %rd9, 65536;
	setp.ne.s32 	%p1, %r10, 976;
	@%p1 bra 	$L__BB0_1;
	add.s32 	%r6, %r1, 15808;
	and.b32  	%r7, %r6, 15360;
	setp.eq.s32 	%p2, %r7, 0;
	@%p2 bra 	$L__BB0_4;
	ld.global.f32 	%f37, [%rd9];
	add.f32 	%f70, %f70, %f37;
$L__BB0_4:
	shl.b32 	%r8, %r1, 2;
	mov.u32 	%r9, _ZZ2vsPfS_E1r;
	add.s32 	%r4, %r9, %r8;
	st.shared.f32 	[%r4], %f70;
	bar.sync 	0;
	setp.gt.u32 	%p3, %r1, 511;
	@%p3 bra 	$L__BB0_6;
	ld.shared.f32 	%f38, [%r4+2048];
	ld.shared.f32 	%f39, [%r4];
	add.f32 	%f40, %f38, %f39;
	st.shared.f32 	[%r4], %f40;
$L__BB0_6:
	bar.sync 	0;
	setp.gt.u32 	%p4, %r1, 255;
	@%p4 bra 	$L__BB0_8;
	ld.shared.f32 	%f41, [%r4+1024];
	ld.shared.f32 	%f42, [%r4];
	add.f32 	%f43, %f41, %f42;
	st.shared.f32 	[%r4], %f43;
$L__BB0_8:
	bar.sync 	0;
	setp.gt.u32 	%p5, %r1, 127;
	@%p5 bra 	$L__BB0_10;
	ld.shared.f32 	%f44, [%r4+512];
	ld.shared.f32 	%f45, [%r4];
	add.f32 	%f46, %f44, %f45;
	st.shared.f32 	[%r4], %f46;
$L__BB0_10:
	bar.sync 	0;
	setp.gt.u32 	%p6, %r1, 63;
	@%p6 bra 	$L__BB0_12;
	ld.shared.f32 	%f47, [%r4+256];
	ld.shared.f32 	%f48, [%r4];
	add.f32 	%f49, %f47, %f48;
	st.shared.f32 	[%r4], %f49;
$L__BB0_12:
	bar.sync 	0;
	setp.gt.u32 	%p7, %r1, 31;
	@%p7 bra 	$L__BB0_14;
	ld.shared.f32 	%f50, [%r4+128];
	ld.shared.f32 	%f51, [%r4];
	add.f32 	%f52, %f50, %f51;
	st.shared.f32 	[%r4], %f52;
$L__BB0_14:
	bar.sync 	0;
	setp.gt.u32 	%p8, %r1, 15;
	@%p8 bra 	$L__BB0_16;
	ld.shared.f32 	%f53, [%r4+64];
	ld.shared.f32 	%f54, [%r4];
	add.f32 	%f55, %f53, %f54;
	st.shared.f32 	[%r4], %f55;
$L__BB0_16:
	bar.sync 	0;
	setp.gt.u32 	%p9, %r1, 7;
	@%p9 bra 	$L__BB0_18;
	ld.shared.f32 	%f56, [%r4+32];
	ld.shared.f32 	%f57, [%r4];
	add.f32 	%f58, %f56, %f57;
	st.shared.f32 	[%r4], %f58;
$L__BB0_18:
	bar.sync 	0;
	setp.gt.u32 	%p10, %r1, 3;
	@%p10 bra 	$L__BB0_20;
	ld.shared.f32 	%f59, [%r4+16];
	ld.shared.f32 	%f60, [%r4];
	add.f32 	%f61, %f59, %f60;
	st.shared.f32 	[%r4], %f61;
$L__BB0_20:
	bar.sync 	0;
	setp.gt.u32 	%p11, %r1, 1;
	@%p11 bra 	$L__BB0_22;
	ld.shared.f32 	%f62, [%r4+8];
	ld.shared.f32 	%f63, [%r4];
	add.f32 	%f64, %f62, %f63;
	st.shared.f32 	[%r4], %f64;
$L__BB0_22:
	bar.sync 	0;
	setp.ne.s32 	%p12, %r1, 0;
	@%p12 bra 	$L__BB0_24;
	ld.shared.f32 	%f65, [_ZZ2vsPfS_E1r+4];
	ld.shared.f32 	%f66, [%r4];
	add.f32 	%f67, %f65, %f66;
	st.shared.f32 	[%r4], %f67;
$L__BB0_24:
	setp.ne.s32 	%p13, %r1, 0;
	bar.sync 	0;
	@%p13 bra 	$L__BB0_26;
	ld.shared.f32 	%f68, [_ZZ2vsPfS_E1r];
	cvta.to.global.u64 	%rd8, %rd4;
	st.global.f32 	[%rd8], %f68;
$L__BB0_26:
	ret;

}


// ===== COMPILED SASS (sm_100) =====

	.target	sm_100

	.elftype	@"ET_EXEC"


//--------------------- .note.nv.tkinfo           --------------------------
	.section	.note.nv.tkinfo,"",@"SHT_NOTE"
	.sectionflags	@"SHF_NOTE_NV_TKINFO"
	.tkinfo
        /*0018*/ 	.word	0x00000002
        /*0030*/ 	.string	""
        /*0030*/ 	.string	"ptxas"
        /*0030*/ 	.string	"Cuda compilation tools, release 13.0, V13.0.88"
        /*0030*/ 	.string	"Build cuda_13.0.r13.0/compiler.36424714_0"
        /*0030*/ 	.string	"-arch sm_100 -m 64 "



//--------------------- .note.nv.cuinfo           --------------------------
	.section	.note.nv.cuinfo,"",@"SHT_NOTE"
	.sectionflags	@"SHF_NOTE_NV_CUINFO"
        /*0018*/ 	.short	0x0002
        /*001a*/ 	.short	0x0064
        /*001c*/ 	.short	0x0082
	.zero		2


//--------------------- .nv.info                  --------------------------
	.section	.nv.info,"",@"SHT_CUDA_INFO"
	.align	4


	//----- nvinfo : EIATTR_REGCOUNT
	.align		4
        /*0000*/ 	.byte	0x04, 0x2f
        /*0002*/ 	.short	(.L_1 - .L_0)
	.align		4
.L_0:
        /*0004*/ 	.word	index@(_Z2vsPfS_)
        /*0008*/ 	.word	0x00000020


	//----- nvinfo : EIATTR_FRAME_SIZE
	.align		4
.L_1:
        /*000c*/ 	.byte	0x04, 0x11
        /*000e*/ 	.short	(.L_3 - .L_2)
	.align		4
.L_2:
        /*0010*/ 	.word	index@(_Z2vsPfS_)
        /*0014*/ 	.word	0x00000000


	//----- nvinfo : EIATTR_MIN_STACK_SIZE
	.align		4
.L_3:
        /*0018*/ 	.byte	0x04, 0x12
        /*001a*/ 	.short	(.L_5 - .L_4)
	.align		4
.L_4:
        /*001c*/ 	.word	index@(_Z2vsPfS_)
        /*0020*/ 	.word	0x00000000
.L_5:


//--------------------- .nv.compat                --------------------------
	.section	.nv.compat,"",@"SHT_CUDA_COMPAT_INFO"
	.align	4
        /*0000*/ 	.byte	0x02, 0x09, 0x00, 0x00, 0x02, 0x02, 0x01, 0x00, 0x02, 0x05, 0x05, 0x00, 0x03, 0x07, 0x01, 0x01
        /*0010*/ 	.byte	0x02, 0x03, 0x00, 0x00, 0x02, 0x06, 0x01, 0x00, 0x04, 0x0b, 0x08, 0x00, 0x09, 0x00, 0x00, 0x00
        /*0020*/ 	.byte	0x00, 0x00, 0x00, 0x00


//--------------------- .nv.info._Z2vsPfS_        --------------------------
	.section	.nv.info._Z2vsPfS_,"",@"SHT_CUDA_INFO"
	.sectionflags	@""
	.align	4


	//----- nvinfo : EIATTR_CUDA_API_VERSION
	.align		4
        /*0000*/ 	.byte	0x04, 0x37
        /*0002*/ 	.short	(.L_7 - .L_6)
.L_6:
        /*0004*/ 	.word	0x00000082


	//----- nvinfo : EIATTR_KPARAM_INFO
	.align		4
.L_7:
        /*0008*/ 	.byte	0x04, 0x17
        /*000a*/ 	.short	(.L_9 - .L_8)
.L_8:
        /*000c*/ 	.word	0x00000000
        /*0010*/ 	.short	0x0001
        /*0012*/ 	.short	0x0008
        /*0014*/ 	.byte	0x00, 0xf5, 0x21, 0x00


	//----- nvinfo : EIATTR_KPARAM_INFO
	.align		4
.L_9:
        /*0018*/ 	.byte	0x04, 0x17
        /*001a*/ 	.short	(.L_11 - .L_10)
.L_10:
        /*001c*/ 	.word	0x00000000
        /*0020*/ 	.short	0x0000
        /*0022*/ 	.short	0x0000
        /*0024*/ 	.byte	0x00, 0xf5, 0x21, 0x00


	//----- nvinfo : EIATTR_SPARSE_MMA_MASK
	.align		4
.L_11:
        /*0028*/ 	.byte	0x03, 0x50
        /*002a*/ 	.short	0x0000


	//----- nvinfo : EIATTR_MAXREG_COUNT
	.align		4
        /*002c*/ 	.byte	0x03, 0x1b
        /*002e*/ 	.short	0x00ff


	//----- nvinfo : EIATTR_NUM_BARRIERS
	.align		4
        /*0030*/ 	.byte	0x02, 0x4c
        /*0032*/ 	.byte	0x01
	.zero		1


	//----- nvinfo : EIATTR_MERCURY_ISA_VERSION
	.align		4
        /*0034*/ 	.byte	0x03, 0x5f
        /*0036*/ 	.short	0x0101


	//----- nvinfo : EIATTR_VRC_CTA_INIT_COUNT
	.align		4
        /*0038*/ 	.byte	0x02, 0x4a
	.zero		1
	.zero		1


	//----- nvinfo : EIATTR_EXIT_INSTR_OFFSETS
	.align		4
        /*003c*/ 	.byte	0x04, 0x1c
        /*003e*/ 	.short	(.L_13 - .L_12)


	//   ....[0]....
.L_12:
        /*0040*/ 	.word	0x00000720


	//   ....[1]....
        /*0044*/ 	.word	0x00000760


	//----- nvinfo : EIATTR_CBANK_PARAM_SIZE
	.align		4
.L_13:
        /*0048*/ 	.byte	0x03, 0x19
        /*004a*/ 	.short	0x0010


	//----- nvinfo : EIATTR_PARAM_CBANK
	.align		4
        /*004c*/ 	.byte	0x04, 0x0a
        /*004e*/ 	.short	(.L_15 - .L_14)
	.align		4
.L_14:
        /*0050*/ 	.word	index@(.nv.constant0._Z2vsPfS_)
        /*0054*/ 	.short	0x0380
        /*0056*/ 	.short	0x0010


	//----- nvinfo : EIATTR_SW_WAR
	.align		4
.L_15:
        /*0058*/ 	.byte	0x04, 0x36
        /*005a*/ 	.short	(.L_17 - .L_16)
.L_16:
        /*005c*/ 	.word	0x00000008
.L_17:


//--------------------- .nv.callgraph             --------------------------
	.section	.nv.callgraph,"",@"SHT_CUDA_CALLGRAPH"
	.align	4
	.sectionentsize	8
	.align		4
        /*0000*/ 	.word	0x00000000
	.align		4
        /*0004*/ 	.word	0xffffffff
	.align		4
        /*0008*/ 	.word	0x00000000
	.align		4
        /*000c*/ 	.word	0xfffffffe
	.align		4
        /*0010*/ 	.word	0x00000000
	.align		4
        /*0014*/ 	.word	0xfffffffd
	.align		4
        /*0018*/ 	.word	0x00000000
	.align		4
        /*001c*/ 	.word	0xfffffffc


//--------------------- .text._Z2vsPfS_           --------------------------
	.section	.text._Z2vsPfS_,"ax",@progbits
	.align	128
        .global         _Z2vsPfS_
        .type           _Z2vsPfS_,@function
        .size           _Z2vsPfS_,(.L_x_2 - _Z2vsPfS_)
        .other          _Z2vsPfS_,@"STO_CUDA_ENTRY STV_DEFAULT"
_Z2vsPfS_:
.text._Z2vsPfS_:
[----:B------:R-:W-:Y:S01]  /*0000*/  LDC R1, c[0x0][0x37c] ;  /* 0x0000df00ff017b82 */ /* 0x000fe20000000800 */
[----:B------:R-:W0:Y:S07]  /*0010*/  S2R R0, SR_TID.X ;  /* 0x0000000000007919 */ /* 0x000e2e0000002100 */
[----:B------:R-:W0:Y:S01]  /*0020*/  LDC.64 R2, c[0x0][0x380] ;  /* 0x0000e000ff027b82 */ /* 0x000e220000000a00 */
[----:B------:R-:W-:Y:S01]  /*0030*/  HFMA2 R11, -RZ, RZ, 0, 0 ;  /* 0x00000000ff0b7431 */ /* 0x000fe200000001ff */
[----:B------:R-:W1:Y:S01]  /*0040*/  LDCU.64 UR6, c[0x0][0x358] ;  /* 0x00006b00ff0677ac */ /* 0x000e620008000a00 */
[----:B------:R-:W-:Y:S01]  /*0050*/  UMOV UR4, URZ ;  /* 0x000000ff00047c82 */ /* 0x000fe20008000000 */
[----:B01----:R-:W-:-:S07]  /*0060*/  IMAD.WIDE.U32 R2, R0, 0x4, R2 ;  /* 0x0000000400027825 */ /* 0x003fce00078e0002 */
.L_x_0:
[----:B------:R-:W2:Y:S04]  /*0070*/  LDG.E R10, desc[UR6][R2.64] ;  /* 0x00000006020a7981 */ /* 0x000ea8000c1e1900 */
[----:B------:R-:W3:Y:S04]  /*0080*/  LDG.E R13, desc[UR6][R2.64+0x1000] ;  /* 0x00100006020d7981 */ /* 0x000ee8000c1e1900 */
[----:B------:R-:W4:Y:S04]  /*0090*/  LDG.E R15, desc[UR6][R2.64+0x2000] ;  /* 0x00200006020f7981 */ /* 0x000f28000c1e1900 */
[----:B------:R-:W5:Y:S04]  /*00a0*/  LDG.E R17, desc[UR6][R2.64+0x3000] ;  /* 0x0030000602117981 */ /* 0x000f68000c1e1900 */
        /* <DEDUP_REMOVED lines=11> */
[----:B------:R0:W5:Y:S01]  /*0160*/  LDG.E R4, desc[UR6][R2.64+0xf000] ;  /* 0x00f0000602047981 */ /* 0x000162000c1e1900 */
[----:B------:R-:W-:-:S04]  /*0170*/  UIADD3 UR4, UPT, UPT, UR4, 0x10, URZ ;  /* 0x0000001004047890 */ /* 0x000fc8000fffe0ff */
[----:B------:R-:W-:Y:S01]  /*0180*/  UISETP.NE.AND UP0, UPT, UR4, 0x3d0, UPT ;  /* 0x000003d00400788c */ /* 0x000fe2000bf05270 */
[----:B0-----:R-:W-:-:S04]  /*0190*/  IADD3 R2, P0, PT, R2, 0x10000, RZ ;  /* 0x0001000002027810 */ /* 0x001fc80007f1e0ff */
[----:B------:R-:W-:Y:S01]  /*01a0*/  IADD3.X R3, PT, PT, RZ, R3, RZ, P0, !PT ;  /* 0x00000003ff037210 */ /* 0x000fe200007fe4ff */
[----:B--2---:R-:W-:-:S04]  /*01b0*/  FADD R10, R10, R11 ;  /* 0x0000000b0a0a7221 */ /* 0x004fc80000000000 */
[----:B---3--:R-:W-:-:S04]  /*01c0*/  FADD R10, R10, R13 ;  /* 0x0000000d0a0a7221 */ /* 0x008fc80000000000 */
[----:B----4-:R-:W-:-:S04]  /*01d0*/  FADD R10, R10, R15 ;  /* 0x0000000f0a0a7221 */ /* 0x010fc80000000000 */
[----:B-----5:R-:W-:-:S04]  /*01e0*/  FADD R10, R10, R17 ;  /* 0x000000110a0a7221 */ /* 0x020fc80000000000 */
[----:B------:R-:W-:-:S04]  /*01f0*/  FADD R10, R10, R19 ;  /* 0x000000130a0a7221 */ /* 0x000fc80000000000 */
        /* <DEDUP_REMOVED lines=10> */
[----:B------:R-:W-:Y:S01]  /*02a0*/  FADD R11, R5, R4 ;  /* 0x00000004050b7221 */ /* 0x000fe20000000000 */
[----:B------:R-:W-:Y:S06]  /*02b0*/  BRA.U UP0, `(.L_x_0) ;  /* 0xfffffffd006c7547 */ /* 0x000fec000b83ffff */
[----:B------:R-:W-:-:S04]  /*02c0*/  IADD3 R4, PT, PT, R0, 0x3dc0, RZ ;  /* 0x00003dc000047810 */ /* 0x000fc80007ffe0ff */
[----:B------:R-:W-:-:S13]  /*02d0*/  LOP3.LUT P1, RZ, R4, 0x3c00, RZ, 0xc0, !PT ;  /* 0x00003c0004ff7812 */ /* 0x000fda000782c0ff */
[----:B------:R-:W2:Y:S01]  /*02e0*/  @P1 LDG.E R2, desc[UR6][R2.64] ;  /* 0x0000000602021981 */ /* 0x000ea2000c1e1900 */
[----:B------:R-:W0:Y:S01]  /*02f0*/  S2UR UR5, SR_CgaCtaId ;  /* 0x00000000000579c3 */ /* 0x000e220000008800 */
[----:B------:R-:W-:Y:S01]  /*0300*/  UMOV UR4, 0x400 ;  /* 0x0000040000047882 */ /* 0x000fe20000000000 */
[----:B------:R-:W-:Y:S01]  /*0310*/  ISETP.GT.U32.AND P0, PT, R0, 0x1ff, PT ;  /* 0x000001ff0000780c */ /* 0x000fe20003f04070 */
[----:B0-----:R-:W-:-:S06]  /*0320*/  ULEA UR4, UR5, UR4, 0x18 ;  /* 0x0000000405047291 */ /* 0x001fcc000f8ec0ff */
[C---:B------:R-:W-:Y:S01]  /*0330*/  LEA R4, R0.reuse, UR4, 0x2 ;  /* 0x0000000400047c11 */ /* 0x040fe2000f8e10ff */
[----:B--2---:R-:W-:Y:S01]  /*0340*/  @P1 FADD R11, R11, R2 ;  /* 0x000000020b0b1221 */ /* 0x004fe20000000000 */
[----:B------:R-:W-:-:S04]  /*0350*/  ISETP.GT.U32.AND P1, PT, R0, 0xff, PT ;  /* 0x000000ff0000780c */ /* 0x000fc80003f24070 */
[----:B------:R-:W-:Y:S01]  /*0360*/  STS [R4], R11 ;  /* 0x0000000b04007388 */ /* 0x000fe20000000800 */
[----:B------:R-:W-:Y:S06]  /*0370*/  BAR.SYNC.DEFER_BLOCKING 0x0 ;  /* 0x0000000000007b1d */ /* 0x000fec0000010000 */
[----:B------:R-:W-:Y:S04]  /*0380*/  @!P0 LDS R5, [R4+0x800] ;  /* 0x0008000004058984 */ /* 0x000fe80000000800 */
[----:B------:R-:W0:Y:S02]  /*0390*/  @!P0 LDS R6, [R4] ;  /* 0x0000000004068984 */ /* 0x000e240000000800 */
[----:B0-----:R-:W-:-:S05]  /*03a0*/  @!P0 FADD R5, R5, R6 ;  /* 0x0000000605058221 */ /* 0x001fca0000000000 */
[----:B------:R-:W-:Y:S01]  /*03b0*/  @!P0 STS [R4], R5 ;  /* 0x0000000504008388 */ /* 0x000fe20000000800 */
[----:B------:R-:W-:Y:S01]  /*03c0*/  BAR.SYNC.DEFER_BLOCKING 0x0 ;  /* 0x0000000000007b1d */ /* 0x000fe20000010000 */
[----:B------:R-:W-:-:S05]  /*03d0*/  ISETP.GT.U32.AND P0, PT, R0, 0x7f, PT ;  /* 0x0000007f0000780c */ /* 0x000fca0003f04070 */
        /* <DEDUP_REMOVED lines=41> */
[----:B------:R-:W-:-:S05]  /*0670*/  ISETP.NE.AND P1, PT, R0, RZ, PT ;  /* 0x000000ff0000720c */ /* 0x000fca0003f25270 */
[----:B------:R-:W-:Y:S04]  /*0680*/  @!P0 LDS R2, [R4+0x8] ;  /* 0x0000080004028984 */ /* 0x000fe80000000800 */
[----:B------:R-:W0:Y:S02]  /*0690*/  @!P0 LDS R7, [R4] ;  /* 0x0000000004078984 */ /* 0x000e240000000800 */
[----:B0-----:R-:W-:-:S05]  /*06a0*/  @!P0 FADD R7, R2, R7 ;  /* 0x0000000702078221 */ /* 0x001fca0000000000 */
[----:B------:R-:W-:Y:S01]  /*06b0*/  @!P0 STS [R4], R7 ;  /* 0x0000000704008388 */ /* 0x000fe20000000800 */
[----:B------:R-:W-:Y:S06]  /*06c0*/  BAR.SYNC.DEFER_BLOCKING 0x0 ;  /* 0x0000000000007b1d */ /* 0x000fec0000010000 */
[----:B------:R-:W-:Y:S04]  /*06d0*/  @!P1 LDS R0, [UR4+0x4] ;  /* 0x00000404ff009984 */ /* 0x000fe80008000800 */
[----:B------:R-:W0:Y:S02]  /*06e0*/  @!P1 LDS R5, [R4] ;  /* 0x0000000004059984 */ /* 0x000e240000000800 */
[----:B0-----:R-:W-:-:S05]  /*06f0*/  @!P1 FADD R5, R0, R5 ;  /* 0x0000000500059221 */ /* 0x001fca0000000000 */
[----:B------:R0:W-:Y:S01]  /*0700*/  @!P1 STS [R4], R5 ;  /* 0x0000000504009388 */ /* 0x0001e20000000800 */
[----:B------:R-:W-:Y:S06]  /*0710*/  BAR.SYNC.DEFER_BLOCKING 0x0 ;  /* 0x0000000000007b1d */ /* 0x000fec0000010000 */
[----:B------:R-:W-:Y:S05]  /*0720*/  @P1 EXIT ;  /* 0x000000000000194d */ /* 0x000fea0003800000 */
[----:B0-----:R-:W0:Y:S01]  /*0730*/  LDS R5, [UR4] ;  /* 0x00000004ff057984 */ /* 0x001e220008000800 */
[----:B------:R-:W0:Y:S03]  /*0740*/  LDC.64 R2, c[0x0][0x388] ;  /* 0x0000e200ff027b82 */ /* 0x000e260000000a00 */
[----:B0-----:R-:W-:Y:S01]  /*0750*/  STG.E desc[UR6][R2.64], R5 ;  /* 0x0000000502007986 */ /* 0x001fe2000c101906 */
[----:B------:R-:W-:Y:S05]  /*0760*/  EXIT ;  /* 0x000000000000794d */ /* 0x000fea0003800000 */
.L_x_1:
[----:B------:R-:W-:-:S00]  /*0770*/  BRA `(.L_x_1) ;  /* 0xfffffffc00fc7947 */ /* 0x000fc0000383ffff */
[----:B------:R-:W-:-:S00]  /*0780*/  NOP ;  /* 0x0000000000007918 */ /* 0x000fc00000000000 */
[----:B------:R-:W-:-:S00]  /*0790*/  NOP ;  /* 0x0000000000007918 */ /* 0x000fc00000000000 */
[----:B------:R-:W-:-:S00]  /*07a0*/  NOP ;  /* 0x0000000000007918 */ /* 0x000fc00000000000 */
[----:B------:R-:W-:-:S00]  /*07b0*/  NOP ;  /* 0x0000000000007918 */ /* 0x000fc00000000000 */
[----:B------:R-:W-:-:S00]  /*07c0*/  NOP ;  /* 0x0000000000007918 */ /* 0x000fc00000000000 */
[----:B------:R-:W-:-:S00]  /*07d0*/  NOP ;  /* 0x0000000000007918 */ /* 0x000fc00000000000 */
[----:B------:R-:W-:-:S00]  /*07e0*/  NOP ;  /* 0x0000000000007918 */ /* 0x000fc00000000000 */
[----:B------:R-:W-:-:S00]  /*07f0*/  NOP ;  /* 0x0000000000007918 */ /* 0x000fc00000000000 */
.L_x_2:


//--------------------- .nv.shared._Z2vsPfS_      --------------------------
	.section	.nv.shared._Z2vsPfS_,"aw",@nobits
	.sectionflags	@""
	.align	4
.nv.shared._Z2vsPfS_:
	.zero		5120


//--------------------- .nv.shared.reserved.0     --------------------------
	.section	.nv.shared.reserved.0,"aw",@nobits
	.weak		__nv_reservedSMEM_offset_0_alias
	.size		__nv_reservedSMEM_offset_0_alias, 0, 64
	.other		__nv_reservedSMEM_offset_0_alias,@"STO_CUDA_RESERVED_SHARED STV_DEFAULT"
__nv_reservedSMEM_offset_0_alias:
	.zero		0
	.zero		64


//--------------------- .nv.constant0._Z2vsPfS_   --------------------------
	.section	.nv.constant0._Z2vsPfS_,"a",@progbits
	.sectionflags	@""
	.align	4
.nv.constant0._Z2vsPfS_:
	.zero		912


//--------------------- SYMBOLS --------------------------

	.type		.nv.reservedSmem.offset0,@object
	.size		.nv.reservedSmem.offset0,0x4
	.type		.nv.reservedSmem.cap,@object
	.size		.nv.reservedSmem.cap,0x4
